//
// Generated by NVIDIA NVVM Compiler
//
// Compiler Build ID: CL-36424714
// Cuda compilation tools, release 13.0, V13.0.88
// Based on NVVM 20.0.0
//

.version 9.0
.target sm_100
.address_size 64

	// .globl	_Z12jacobikernelPfS_S_iifff
// _ZZ15reductionkernelPfiE8mychange has been demoted

.visible .entry _Z12jacobikernelPfS_S_iifff(
	.param .u64 .ptr .align 1 _Z12jacobikernelPfS_S_iifff_param_0,
	.param .u64 .ptr .align 1 _Z12jacobikernelPfS_S_iifff_param_1,
	.param .u64 .ptr .align 1 _Z12jacobikernelPfS_S_iifff_param_2,
	.param .u32 _Z12jacobikernelPfS_S_iifff_param_3,
	.param .u32 _Z12jacobikernelPfS_S_iifff_param_4,
	.param .f32 _Z12jacobikernelPfS_S_iifff_param_5,
	.param .f32 _Z12jacobikernelPfS_S_iifff_param_6,
	.param .f32 _Z12jacobikernelPfS_S_iifff_param_7
)
{
	.reg .pred 	%p<4>;
	.reg .b32 	%r<19>;
	.reg .b32 	%f<22>;
	.reg .b64 	%rd<12>;

	ld.param.u64 	%rd1, [_Z12jacobikernelPfS_S_iifff_param_0];
	ld.param.u64 	%rd2, [_Z12jacobikernelPfS_S_iifff_param_1];
	ld.param.u32 	%r5, [_Z12jacobikernelPfS_S_iifff_param_3];
	ld.param.u32 	%r4, [_Z12jacobikernelPfS_S_iifff_param_4];
	ld.param.f32 	%f1, [_Z12jacobikernelPfS_S_iifff_param_5];
	ld.param.f32 	%f2, [_Z12jacobikernelPfS_S_iifff_param_6];
	ld.param.f32 	%f3, [_Z12jacobikernelPfS_S_iifff_param_7];
	mov.u32 	%r7, %tid.x;
	mov.u32 	%r8, %tid.y;
	mov.u32 	%r9, %ctaid.x;
	mov.u32 	%r10, %ntid.x;
	mad.lo.s32 	%r11, %r9, %r10, %r7;
	add.s32 	%r1, %r11, 1;
	mov.u32 	%r12, %ctaid.y;
	mov.u32 	%r13, %ntid.y;
	mad.lo.s32 	%r14, %r12, %r13, %r8;
	add.s32 	%r3, %r14, 1;
	add.s32 	%r15, %r4, -1;
	setp.ge.s32 	%p1, %r1, %r15;
	add.s32 	%r16, %r5, -1;
	setp.ge.s32 	%p2, %r3, %r16;
	or.pred  	%p3, %p1, %p2;
	@%p3 bra 	$L__BB0_2;
	cvta.to.global.u64 	%rd3, %rd1;
	cvta.to.global.u64 	%rd4, %rd2;
	mad.lo.s32 	%r17, %r4, %r3, %r1;
	mul.wide.s32 	%rd5, %r17, 4;
	add.s64 	%rd6, %rd3, %rd5;
	ld.global.f32 	%f4, [%rd6];
	ld.global.f32 	%f5, [%rd6+-4];
	mad.lo.s32 	%r18, %r4, %r14, %r1;
	mul.wide.s32 	%rd7, %r18, 4;
	add.s64 	%rd8, %rd3, %rd7;
	ld.global.f32 	%f6, [%rd8];
	add.f32 	%f7, %f5, %f6;
	ld.global.f32 	%f8, [%rd6+4];
	add.f32 	%f9, %f7, %f8;
	mul.wide.s32 	%rd9, %r4, 4;
	add.s64 	%rd10, %rd6, %rd9;
	ld.global.f32 	%f10, [%rd10];
	add.f32 	%f11, %f9, %f10;
	mul.f32 	%f12, %f2, %f11;
	fma.rn.f32 	%f13, %f1, %f4, %f12;
	ld.global.f32 	%f14, [%rd8+-4];
	ld.global.f32 	%f15, [%rd10+-4];
	add.f32 	%f16, %f14, %f15;
	ld.global.f32 	%f17, [%rd8+4];
	add.f32 	%f18, %f16, %f17;
	ld.global.f32 	%f19, [%rd10+4];
	add.f32 	%f20, %f18, %f19;
	fma.rn.f32 	%f21, %f3, %f20, %f13;
	add.s64 	%rd11, %rd4, %rd5;
	st.global.f32 	[%rd11], %f21;
$L__BB0_2:
	ret;

}
	// .globl	_Z15reductionkernelPfi
.visible .entry _Z15reductionkernelPfi(
	.param .u64 .ptr .align 1 _Z15reductionkernelPfi_param_0,
	.param .u32 _Z15reductionkernelPfi_param_1
)
{
	.reg .pred 	%p<8>;
	.reg .b32 	%r<16>;
	.reg .b32 	%f<15>;
	.reg .b64 	%rd<7>;
	// demoted variable
	.shared .align 4 .b8 _ZZ15reductionkernelPfiE8mychange[1024];
	ld.param.u64 	%rd2, [_Z15reductionkernelPfi_param_0];
	ld.param.u32 	%r8, [_Z15reductionkernelPfi_param_1];
	cvta.to.global.u64 	%rd1, %rd2;
	mov.u32 	%r1, %tid.x;
	setp.ge.s32 	%p1, %r1, %r8;
	mov.f32 	%f14, 0f00000000;
	@%p1 bra 	$L__BB1_2;
	mul.wide.u32 	%rd3, %r1, 4;
	add.s64 	%rd4, %rd1, %rd3;
	ld.global.f32 	%f14, [%rd4];
$L__BB1_2:
	mov.u32 	%r15, %ntid.x;
	setp.gt.s32 	%p2, %r15, %r8;
	@%p2 bra 	$L__BB1_5;
	mov.u32 	%r14, %r15;
$L__BB1_4:
	add.s32 	%r9, %r14, %r1;
	mul.wide.s32 	%rd5, %r9, 4;
	add.s64 	%rd6, %rd1, %rd5;
	ld.global.f32 	%f7, [%rd6];
	max.f32 	%f14, %f14, %f7;
	add.s32 	%r14, %r14, %r15;
	setp.le.s32 	%p3, %r14, %r8;
	@%p3 bra 	$L__BB1_4;
$L__BB1_5:
	shl.b32 	%r10, %r1, 2;
	mov.u32 	%r11, _ZZ15reductionkernelPfiE8mychange;
	add.s32 	%r5, %r11, %r10;
	st.shared.f32 	[%r5], %f14;
	bar.sync 	0;
	setp.lt.u32 	%p4, %r15, 2;
	@%p4 bra 	$L__BB1_9;
$L__BB1_6:
	shr.u32 	%r7, %r15, 1;
	setp.ge.u32 	%p5, %r1, %r7;
	@%p5 bra 	$L__BB1_8;
	ld.shared.f32 	%f8, [%r5];
	shl.b32 	%r12, %r7, 2;
	add.s32 	%r13, %r5, %r12;
	ld.shared.f32 	%f9, [%r13];
	max.f32 	%f10, %f8, %f9;
	st.shared.f32 	[%r5], %f10;
$L__BB1_8:
	bar.sync 	0;
	setp.gt.u32 	%p6, %r15, 3;
	mov.u32 	%r15, %r7;
	@%p6 bra 	$L__BB1_6;
$L__BB1_9:
	setp.ne.s32 	%p7, %r1, 0;
	@%p7 bra 	$L__BB1_11;
	ld.shared.f32 	%f11, [_ZZ15reductionkernelPfiE8mychange];
	st.global.f32 	[%rd1], %f11;
$L__BB1_11:
	ret;

}


// ===== COMPILED SASS (sm_100) =====

	.target	sm_100

	.elftype	@"ET_EXEC"


//--------------------- .note.nv.tkinfo           --------------------------
	.section	.note.nv.tkinfo,"",@"SHT_NOTE"
	.sectionflags	@"SHF_NOTE_NV_TKINFO"
	.tkinfo
        /*0018*/ 	.word	0x00000002
        /*0030*/ 	.string	""
        /*0030*/ 	.string	"ptxas"
        /*0030*/ 	.string	"Cuda compilation tools, release 13.0, V13.0.88"
        /*0030*/ 	.string	"Build cuda_13.0.r13.0/compiler.36424714_0"
        /*0030*/ 	.string	"-arch sm_100 -m 64 "



//--------------------- .note.nv.cuinfo           --------------------------
	.section	.note.nv.cuinfo,"",@"SHT_NOTE"
	.sectionflags	@"SHF_NOTE_NV_CUINFO"
        /*0018*/ 	.short	0x0002
        /*001a*/ 	.short	0x0064
        /*001c*/ 	.short	0x0082
	.zero		2


//--------------------- .nv.info                  --------------------------
	.section	.nv.info,"",@"SHT_CUDA_INFO"
	.align	4


	//----- nvinfo : EIATTR_REGCOUNT
	.align		4
        /*0000*/ 	.byte	0x04, 0x2f
        /*0002*/ 	.short	(.L_1 - .L_0)
	.align		4
.L_0:
        /*0004*/ 	.word	index@(_Z12jacobikernelPfS_S_iifff)
        /*0008*/ 	.word	0x0000001a


	//----- nvinfo : EIATTR_FRAME_SIZE
	.align		4
.L_1:
        /*000c*/ 	.byte	0x04, 0x11
        /*000e*/ 	.short	(.L_3 - .L_2)
	.align		4
.L_2:
        /*0010*/ 	.word	index@(_Z12jacobikernelPfS_S_iifff)
        /*0014*/ 	.word	0x00000000


	//----- nvinfo : EIATTR_REGCOUNT
	.align		4
.L_3:
        /*0018*/ 	.byte	0x04, 0x2f
        /*001a*/ 	.short	(.L_5 - .L_4)
	.align		4
.L_4:
        /*001c*/ 	.word	index@(_Z15reductionkernelPfi)
        /*0020*/ 	.word	0x0000000b


	//----- nvinfo : EIATTR_FRAME_SIZE
	.align		4
.L_5:
        /*0024*/ 	.byte	0x04, 0x11
        /*0026*/ 	.short	(.L_7 - .L_6)
	.align		4
.L_6:
        /*0028*/ 	.word	index@(_Z15reductionkernelPfi)
        /*002c*/ 	.word	0x00000000


	//----- nvinfo : EIATTR_MIN_STACK_SIZE
	.align		4
.L_7:
        /*0030*/ 	.byte	0x04, 0x12
        /*0032*/ 	.short	(.L_9 - .L_8)
	.align		4
.L_8:
        /*0034*/ 	.word	index@(_Z15reductionkernelPfi)
        /*0038*/ 	.word	0x00000000


	//----- nvinfo : EIATTR_MIN_STACK_SIZE
	.align		4
.L_9:
        /*003c*/ 	.byte	0x04, 0x12
        /*003e*/ 	.short	(.L_11 - .L_10)
	.align		4
.L_10:
        /*0040*/ 	.word	index@(_Z12jacobikernelPfS_S_iifff)
        /*0044*/ 	.word	0x00000000
.L_11:


//--------------------- .nv.compat                --------------------------
	.section	.nv.compat,"",@"SHT_CUDA_COMPAT_INFO"
	.align	4
        /*0000*/ 	.byte	0x02, 0x09, 0x00, 0x00, 0x02, 0x02, 0x01, 0x00, 0x02, 0x05, 0x05, 0x00, 0x03, 0x07, 0x01, 0x01
        /*0010*/ 	.byte	0x02, 0x03, 0x00, 0x00, 0x02, 0x06, 0x01, 0x00, 0x04, 0x0b, 0x08, 0x00, 0x09, 0x00, 0x00, 0x00
        /*0020*/ 	.byte	0x00, 0x00, 0x00, 0x00


//--------------------- .nv.info._Z15reductionkernelPfi --------------------------
	.section	.nv.info._Z15reductionkernelPfi,"",@"SHT_CUDA_INFO"
	.sectionflags	@""
	.align	4


	//----- nvinfo : EIATTR_CUDA_API_VERSION
	.align		4
        /*0000*/ 	.byte	0x04, 0x37
        /*0002*/ 	.short	(.L_13 - .L_12)
.L_12:
        /*0004*/ 	.word	0x00000082


	//----- nvinfo : EIATTR_KPARAM_INFO
	.align		4
.L_13:
        /*0008*/ 	.byte	0x04, 0x17
        /*000a*/ 	.short	(.L_15 - .L_14)
.L_14:
        /*000c*/ 	.word	0x00000000
        /*0010*/ 	.short	0x0001
        /*0012*/ 	.short	0x0008
        /*0014*/ 	.byte	0x00, 0xf0, 0x11, 0x00


	//----- nvinfo : EIATTR_KPARAM_INFO
	.align		4
.L_15:
        /*0018*/ 	.byte	0x04, 0x17
        /*001a*/ 	.short	(.L_17 - .L_16)
.L_16:
        /*001c*/ 	.word	0x00000000
        /*0020*/ 	.short	0x0000
        /*0022*/ 	.short	0x0000
        /*0024*/ 	.byte	0x00, 0xf5, 0x21, 0x00


	//----- nvinfo : EIATTR_SPARSE_MMA_MASK
	.align		4
.L_17:
        /*0028*/ 	.byte	0x03, 0x50
        /*002a*/ 	.short	0x0000


	//----- nvinfo : EIATTR_MAXREG_COUNT
	.align		4
        /*002c*/ 	.byte	0x03, 0x1b
        /*002e*/ 	.short	0x00ff


	//----- nvinfo : EIATTR_NUM_BARRIERS
	.align		4
        /*0030*/ 	.byte	0x02, 0x4c
        /*0032*/ 	.byte	0x01
	.zero		1


	//----- nvinfo : EIATTR_MERCURY_ISA_VERSION
	.align		4
        /*0034*/ 	.byte	0x03, 0x5f
        /*0036*/ 	.short	0x0101


	//----- nvinfo : EIATTR_VRC_CTA_INIT_COUNT
	.align		4
        /*0038*/ 	.byte	0x02, 0x4a
	.zero		1
	.zero		1


	//----- nvinfo : EIATTR_EXIT_INSTR_OFFSETS
	.align		4
        /*003c*/ 	.byte	0x04, 0x1c
        /*003e*/ 	.short	(.L_19 - .L_18)


	//   ....[0]....
.L_18:
        /*0040*/ 	.word	0x000002d0


	//   ....[1]....
        /*0044*/ 	.word	0x00000340


	//----- nvinfo : EIATTR_CRS_STACK_SIZE
	.align		4
.L_19:
        /*0048*/ 	.byte	0x04, 0x1e
        /*004a*/ 	.short	(.L_21 - .L_20)
.L_20:
        /*004c*/ 	.word	0x00000000


	//----- nvinfo : EIATTR_CBANK_PARAM_SIZE
	.align		4
.L_21:
        /*0050*/ 	.byte	0x03, 0x19
        /*0052*/ 	.short	0x000c


	//----- nvinfo : EIATTR_PARAM_CBANK
	.align		4
        /*0054*/ 	.byte	0x04, 0x0a
        /*0056*/ 	.short	(.L_23 - .L_22)
	.align		4
.L_22:
        /*0058*/ 	.word	index@(.nv.constant0._Z15reductionkernelPfi)
        /*005c*/ 	.short	0x0380
        /*005e*/ 	.short	0x000c


	//----- nvinfo : EIATTR_SW_WAR
	.align		4
.L_23:
        /*0060*/ 	.byte	0x04, 0x36
        /*0062*/ 	.short	(.L_25 - .L_24)
.L_24:
        /*0064*/ 	.word	0x00000008
.L_25:


//--------------------- .nv.info._Z12jacobikernelPfS_S_iifff --------------------------
	.section	.nv.info._Z12jacobikernelPfS_S_iifff,"",@"SHT_CUDA_INFO"
	.sectionflags	@""
	.align	4


	//----- nvinfo : EIATTR_CUDA_API_VERSION
	.align		4
        /*0000*/ 	.byte	0x04, 0x37
        /*0002*/ 	.short	(.L_27 - .L_26)
.L_26:
        /*0004*/ 	.word	0x00000082


	//----- nvinfo : EIATTR_KPARAM_INFO
	.align		4
.L_27:
        /*0008*/ 	.byte	0x04, 0x17
        /*000a*/ 	.short	(.L_29 - .L_28)
.L_28:
        /*000c*/ 	.word	0x00000000
        /*0010*/ 	.short	0x0007
        /*0012*/ 	.short	0x0028
        /*0014*/ 	.byte	0x00, 0xf0, 0x11, 0x00


	//----- nvinfo : EIATTR_KPARAM_INFO
	.align		4
.L_29:
        /*0018*/ 	.byte	0x04, 0x17
        /*001a*/ 	.short	(.L_31 - .L_30)
.L_30:
        /*001c*/ 	.word	0x00000000
        /*0020*/ 	.short	0x0006
        /*0022*/ 	.short	0x0024
        /*0024*/ 	.byte	0x00, 0xf0, 0x11, 0x00


	//----- nvinfo : EIATTR_KPARAM_INFO
	.align		4
.L_31:
        /*0028*/ 	.byte	0x04, 0x17
        /*002a*/ 	.short	(.L_33 - .L_32)
.L_32:
        /*002c*/ 	.word	0x00000000
        /*0030*/ 	.short	0x0005
        /*0032*/ 	.short	0x0020
        /*0034*/ 	.byte	0x00, 0xf0, 0x11, 0x00


	//----- nvinfo : EIATTR_KPARAM_INFO
	.align		4
.L_33:
        /*0038*/ 	.byte	0x04, 0x17
        /*003a*/ 	.short	(.L_35 - .L_34)
.L_34:
        /*003c*/ 	.word	0x00000000
        /*0040*/ 	.short	0x0004
        /*0042*/ 	.short	0x001c
        /*0044*/ 	.byte	0x00, 0xf0, 0x11, 0x00


	//----- nvinfo : EIATTR_KPARAM_INFO
	.align		4
.L_35:
        /*0048*/ 	.byte	0x04, 0x17
        /*004a*/ 	.short	(.L_37 - .L_36)
.L_36:
        /*004c*/ 	.word	0x00000000
        /*0050*/ 	.short	0x0003
        /*0052*/ 	.short	0x0018
        /*0054*/ 	.byte	0x00, 0xf0, 0x11, 0x00


	//----- nvinfo : EIATTR_KPARAM_INFO
	.align		4
.L_37:
        /*0058*/ 	.byte	0x04, 0x17
        /*005a*/ 	.short	(.L_39 - .L_38)
.L_38:
        /*005c*/ 	.word	0x00000000
        /*0060*/ 	.short	0x0002
        /*0062*/ 	.short	0x0010
        /*0064*/ 	.byte	0x00, 0xf5, 0x21, 0x00


	//----- nvinfo : EIATTR_KPARAM_INFO
	.align		4
.L_39:
        /*0068*/ 	.byte	0x04, 0x17
        /*006a*/ 	.short	(.L_41 - .L_40)
.L_40:
        /*006c*/ 	.word	0x00000000
        /*0070*/ 	.short	0x0001
        /*0072*/ 	.short	0x0008
        /*0074*/ 	.byte	0x00, 0xf5, 0x21, 0x00


	//----- nvinfo : EIATTR_KPARAM_INFO
	.align		4
.L_41:
        /*0078*/ 	.byte	0x04, 0x17
        /*007a*/ 	.short	(.L_43 - .L_42)
.L_42:
        /*007c*/ 	.word	0x00000000
        /*0080*/ 	.short	0x0000
        /*0082*/ 	.short	0x0000
        /*0084*/ 	.byte	0x00, 0xf5, 0x21, 0x00


	//----- nvinfo : EIATTR_SPARSE_MMA_MASK
	.align		4
.L_43:
        /*0088*/ 	.byte	0x03, 0x50
        /*008a*/ 	.short	0x0000


	//----- nvinfo : EIATTR_MAXREG_COUNT
	.align		4
        /*008c*/ 	.byte	0x03, 0x1b
        /*008e*/ 	.short	0x00ff


	//----- nvinfo : EIATTR_MERCURY_ISA_VERSION
	.align		4
        /*0090*/ 	.byte	0x03, 0x5f
        /*0092*/ 	.short	0x0101


	//----- nvinfo : EIATTR_VRC_CTA_INIT_COUNT
	.align		4
        /*0094*/ 	.byte	0x02, 0x4a
	.zero		1
	.zero		1


	//----- nvinfo : EIATTR_EXIT_INSTR_OFFSETS
	.align		4
        /*0098*/ 	.byte	0x04, 0x1c
        /*009a*/ 	.short	(.L_45 - .L_44)


	//   ....[0]....
.L_44:
        /*009c*/ 	.word	0x00000100


	//   ....[1]....
        /*00a0*/ 	.word	0x000002f0


	//----- nvinfo : EIATTR_CBANK_PARAM_SIZE
	.align		4
.L_45:
        /*00a4*/ 	.byte	0x03, 0x19
        /*00a6*/ 	.short	0x002c


	//----- nvinfo : EIATTR_PARAM_CBANK
	.align		4
        /*00a8*/ 	.byte	0x04, 0x0a
        /*00aa*/ 	.short	(.L_47 - .L_46)
	.align		4
.L_46:
        /*00ac*/ 	.word	index@(.nv.constant0._Z12jacobikernelPfS_S_iifff)
        /*00b0*/ 	.short	0x0380
        /*00b2*/ 	.short	0x002c


	//----- nvinfo : EIATTR_SW_WAR
	.align		4
.L_47:
        /*00b4*/ 	.byte	0x04, 0x36
        /*00b6*/ 	.short	(.L_49 - .L_48)
.L_48:
        /*00b8*/ 	.word	0x00000008
.L_49:


//--------------------- .nv.callgraph             --------------------------
	.section	.nv.callgraph,"",@"SHT_CUDA_CALLGRAPH"
	.align	4
	.sectionentsize	8
	.align		4
        /*0000*/ 	.word	0x00000000
	.align		4
        /*0004*/ 	.word	0xffffffff
	.align		4
        /*0008*/ 	.word	0x00000000
	.align		4
        /*000c*/ 	.word	0xfffffffe
	.align		4
        /*0010*/ 	.word	0x00000000
	.align		4
        /*0014*/ 	.word	0xfffffffd
	.align		4
        /*0018*/ 	.word	0x00000000
	.align		4
        /*001c*/ 	.word	0xfffffffc


//--------------------- .text._Z15reductionkernelPfi --------------------------
	.section	.text._Z15reductionkernelPfi,"ax",@progbits
	.align	128
        .global         _Z15reductionkernelPfi
        .type           _Z15reductionkernelPfi,@function
        .size           _Z15reductionkernelPfi,(.L_x_8 - _Z15reductionkernelPfi)
        .other          _Z15reductionkernelPfi,@"STO_CUDA_ENTRY STV_DEFAULT"
_Z15reductionkernelPfi:
.text._Z15reductionkernelPfi:
[----:B------:R-:W-:Y:S01]  /*0000*/  LDC R1, c[0x0][0x37c] ;  /* 0x0000df00ff017b82 */ /* 0x000fe20000000800 */
[----:B------:R-:W0:Y:S01]  /*0010*/  S2R R8, SR_TID.X ;  /* 0x0000000000087919 */ /* 0x000e220000002100 */
[----:B------:R-:W0:Y:S01]  /*0020*/  LDCU UR5, c[0x0][0x388] ;  /* 0x00007100ff0577ac */ /* 0x000e220008000800 */
[----:B------:R-:W-:Y:S01]  /*0030*/  BSSY.RECONVERGENT B0, `(.L_x_0) ;  /* 0x0000008000007945 */ /* 0x000fe20003800200 */
[----:B------:R-:W-:Y:S01]  /*0040*/  IMAD.MOV.U32 R0, RZ, RZ, RZ ;  /* 0x000000ffff007224 */ /* 0x000fe200078e00ff */
[----:B------:R-:W1:Y:S01]  /*0050*/  LDCU.64 UR6, c[0x0][0x358] ;  /* 0x00006b00ff0677ac */ /* 0x000e620008000a00 */
[----:B0-----:R-:W-:-:S13]  /*0060*/  ISETP.GE.AND P0, PT, R8, UR5, PT ;  /* 0x0000000508007c0c */ /* 0x001fda000bf06270 */
[----:B-1----:R-:W-:Y:S05]  /*0070*/  @P0 BRA `(.L_x_1) ;  /* 0x00000000000c0947 */ /* 0x002fea0003800000 */
[----:B------:R-:W0:Y:S02]  /*0080*/  LDC.64 R2, c[0x0][0x380] ;  /* 0x0000e000ff027b82 */ /* 0x000e240000000a00 */
[----:B0-----:R-:W-:-:S05]  /*0090*/  IMAD.WIDE.U32 R2, R8, 0x4, R2 ;  /* 0x0000000408027825 */ /* 0x001fca00078e0002 */
[----:B------:R0:W5:Y:S02]  /*00a0*/  LDG.E R0, desc[UR6][R2.64] ;  /* 0x0000000602007981 */ /* 0x000164000c1e1900 */
.L_x_1:
[----:B------:R-:W-:Y:S05]  /*00b0*/  BSYNC.RECONVERGENT B0 ;  /* 0x0000000000007941 */ /* 0x000fea0003800200 */
.L_x_0:
[----:B------:R-:W1:Y:S02]  /*00c0*/  LDCU UR4, c[0x0][0x360] ;  /* 0x00006c00ff0477ac */ /* 0x000e640008000800 */
[----:B-1----:R-:W-:Y:S02]  /*00d0*/  UISETP.GT.AND UP0, UPT, UR4, UR5, UPT ;  /* 0x000000050400728c */ /* 0x002fe4000bf04270 */
[----:B------:R-:W-:-:S07]  /*00e0*/  IMAD.U32 R6, RZ, RZ, UR4 ;  /* 0x00000004ff067e24 */ /* 0x000fce000f8e00ff */
[----:B------:R-:W-:Y:S05]  /*00f0*/  BRA.U UP0, `(.L_x_2) ;  /* 0x0000000100247547 */ /* 0x000fea000b800000 */
[----:B------:R-:W1:Y:S01]  /*0100*/  LDC.64 R4, c[0x0][0x380] ;  /* 0x0000e000ff047b82 */ /* 0x000e620000000a00 */
[----:B------:R-:W-:-:S07]  /*0110*/  IMAD.MOV.U32 R7, RZ, RZ, R6 ;  /* 0x000000ffff077224 */ /* 0x000fce00078e0006 */
.L_x_3:
[----:B0-----:R-:W-:-:S04]  /*0120*/  IMAD.IADD R3, R8, 0x1, R7 ;  /* 0x0000000108037824 */ /* 0x001fc800078e0207 */
[----:B-1----:R-:W-:-:S06]  /*0130*/  IMAD.WIDE R2, R3, 0x4, R4 ;  /* 0x0000000403027825 */ /* 0x002fcc00078e0204 */
[----:B------:R-:W2:Y:S01]  /*0140*/  LDG.E R3, desc[UR6][R2.64] ;  /* 0x0000000602037981 */ /* 0x000ea2000c1e1900 */
[----:B------:R-:W-:-:S05]  /*0150*/  IMAD.IADD R7, R6, 0x1, R7 ;  /* 0x0000000106077824 */ /* 0x000fca00078e0207 */
[----:B------:R-:W-:Y:S02]  /*0160*/  ISETP.GT.AND P0, PT, R7, UR5, PT ;  /* 0x0000000507007c0c */ /* 0x000fe4000bf04270 */
[----:B--2--5:R-:W-:-:S11]  /*0170*/  FMNMX R0, R3, R0, !PT ;  /* 0x0000000003007209 */ /* 0x024fd60007800000 */
[----:B------:R-:W-:Y:S05]  /*0180*/  @!P0 BRA `(.L_x_3) ;  /* 0xfffffffc00e48947 */ /* 0x000fea000383ffff */
.L_x_2:
[----:B------:R-:W1:Y:S01]  /*0190*/  S2UR UR5, SR_CgaCtaId ;  /* 0x00000000000579c3 */ /* 0x000e620000008800 */
[----:B------:R-:W-:Y:S01]  /*01a0*/  UMOV UR4, 0x400 ;  /* 0x0000040000047882 */ /* 0x000fe20000000000 */
[----:B------:R-:W-:Y:S02]  /*01b0*/  ISETP.GE.U32.AND P1, PT, R6, 0x2, PT ;  /* 0x000000020600780c */ /* 0x000fe40003f26070 */
[----:B------:R-:W-:Y:S01]  /*01c0*/  ISETP.NE.AND P0, PT, R8, RZ, PT ;  /* 0x000000ff0800720c */ /* 0x000fe20003f05270 */
[----:B-1----:R-:W-:-:S06]  /*01d0*/  ULEA UR4, UR5, UR4, 0x18 ;  /* 0x0000000405047291 */ /* 0x002fcc000f8ec0ff */
[----:B0-----:R-:W-:-:S05]  /*01e0*/  LEA R3, R8, UR4, 0x2 ;  /* 0x0000000408037c11 */ /* 0x001fca000f8e10ff */
[----:B-----5:R0:W-:Y:S01]  /*01f0*/  STS [R3], R0 ;  /* 0x0000000003007388 */ /* 0x0201e20000000800 */
[----:B------:R-:W-:Y:S06]  /*0200*/  BAR.SYNC.DEFER_BLOCKING 0x0 ;  /* 0x0000000000007b1d */ /* 0x000fec0000010000 */
[----:B------:R-:W-:Y:S05]  /*0210*/  @!P1 BRA `(.L_x_4) ;  /* 0x00000000002c9947 */ /* 0x000fea0003800000 */
.L_x_5:
[----:B------:R-:W-:-:S04]  /*0220*/  SHF.R.U32.HI R4, RZ, 0x1, R6 ;  /* 0x00000001ff047819 */ /* 0x000fc80000011606 */
[----:B------:R-:W-:-:S13]  /*0230*/  ISETP.GE.U32.AND P1, PT, R8, R4, PT ;  /* 0x000000040800720c */ /* 0x000fda0003f26070 */
[----:B------:R-:W-:Y:S01]  /*0240*/  @!P1 IMAD R2, R4, 0x4, R3 ;  /* 0x0000000404029824 */ /* 0x000fe200078e0203 */
[----:B0-----:R-:W-:Y:S04]  /*0250*/  @!P1 LDS R0, [R3] ;  /* 0x0000000003009984 */ /* 0x001fe80000000800 */
[----:B------:R-:W0:Y:S02]  /*0260*/  @!P1 LDS R5, [R2] ;  /* 0x0000000002059984 */ /* 0x000e240000000800 */
[----:B0-----:R-:W-:-:S05]  /*0270*/  @!P1 FMNMX R0, R0, R5, !PT ;  /* 0x0000000500009209 */ /* 0x001fca0007800000 */
[----:B------:R1:W-:Y:S01]  /*0280*/  @!P1 STS [R3], R0 ;  /* 0x0000000003009388 */ /* 0x0003e20000000800 */
[----:B------:R-:W-:Y:S01]  /*0290*/  BAR.SYNC.DEFER_BLOCKING 0x0 ;  /* 0x0000000000007b1d */ /* 0x000fe20000010000 */
[----:B------:R-:W-:Y:S01]  /*02a0*/  ISETP.GT.U32.AND P1, PT, R6, 0x3, PT ;  /* 0x000000030600780c */ /* 0x000fe20003f24070 */
[----:B------:R-:W-:-:S12]  /*02b0*/  IMAD.MOV.U32 R6, RZ, RZ, R4 ;  /* 0x000000ffff067224 */ /* 0x000fd800078e0004 */
[----:B-1----:R-:W-:Y:S05]  /*02c0*/  @P1 BRA `(.L_x_5) ;  /* 0xfffffffc00d41947 */ /* 0x002fea000383ffff */
.L_x_4:
[----:B------:R-:W-:Y:S05]  /*02d0*/  @P0 EXIT ;  /* 0x000000000000094d */ /* 0x000fea0003800000 */
[----:B------:R-:W1:Y:S01]  /*02e0*/  S2UR UR5, SR_CgaCtaId ;  /* 0x00000000000579c3 */ /* 0x000e620000008800 */
[----:B------:R-:W-:-:S07]  /*02f0*/  UMOV UR4, 0x400 ;  /* 0x0000040000047882 */ /* 0x000fce0000000000 */
[----:B0-----:R-:W0:Y:S01]  /*0300*/  LDC.64 R2, c[0x0][0x380] ;  /* 0x0000e000ff027b82 */ /* 0x001e220000000a00 */
[----:B-1----:R-:W-:-:S09]  /*0310*/  ULEA UR4, UR5, UR4, 0x18 ;  /* 0x0000000405047291 */ /* 0x002fd2000f8ec0ff */
[----:B------:R-:W0:Y:S04]  /*0320*/  LDS R5, [UR4] ;  /* 0x00000004ff057984 */ /* 0x000e280008000800 */
[----:B0-----:R-:W-:Y:S01]  /*0330*/  STG.E desc[UR6][R2.64], R5 ;  /* 0x0000000502007986 */ /* 0x001fe2000c101906 */
[----:B------:R-:W-:Y:S05]  /*0340*/  EXIT ;  /* 0x000000000000794d */ /* 0x000fea0003800000 */
.L_x_6:
[----:B------:R-:W-:-:S00]  /*0350*/  BRA `(.L_x_6) ;  /* 0xfffffffc00fc7947 */ /* 0x000fc0000383ffff */
[----:B------:R-:W-:-:S00]  /*0360*/  NOP ;  /* 0x0000000000007918 */ /* 0x000fc00000000000 */
        /* <DEDUP_REMOVED lines=9> */
.L_x_8:


//--------------------- .text._Z12jacobikernelPfS_S_iifff --------------------------
	.section	.text._Z12jacobikernelPfS_S_iifff,"ax",@progbits
	.align	128
        .global         _Z12jacobikernelPfS_S_iifff
        .type           _Z12jacobikernelPfS_S_iifff,@function
        .size           _Z12jacobikernelPfS_S_iifff,(.L_x_9 - _Z12jacobikernelPfS_S_iifff)
        .other          _Z12jacobikernelPfS_S_iifff,@"STO_CUDA_ENTRY STV_DEFAULT"
_Z12jacobikernelPfS_S_iifff:
.text._Z12jacobikernelPfS_S_iifff:
[----:B------:R-:W-:Y:S01]  /*0000*/  LDC R1, c[0x0][0x37c] ;  /* 0x0000df00ff017b82 */ /* 0x000fe20000000800 */
[----:B------:R-:W0:Y:S07]  /*0010*/  S2R R4, SR_TID.Y ;  /* 0x0000000000047919 */ /* 0x000e2e0000002200 */
[----:B------:R-:W1:Y:S01]  /*0020*/  LDC R5, c[0x0][0x360] ;  /* 0x0000d800ff057b82 */ /* 0x000e620000000800 */
[----:B------:R-:W1:Y:S07]  /*0030*/  S2R R0, SR_TID.X ;  /* 0x0000000000007919 */ /* 0x000e6e0000002100 */
[----:B------:R-:W0:Y:S08]  /*0040*/  S2UR UR5, SR_CTAID.Y ;  /* 0x00000000000579c3 */ /* 0x000e300000002600 */
[----:B------:R-:W0:Y:S08]  /*0050*/  LDC R7, c[0x0][0x364] ;  /* 0x0000d900ff077b82 */ /* 0x000e300000000800 */
[----:B------:R-:W1:Y:S08]  /*0060*/  S2UR UR4, SR_CTAID.X ;  /* 0x00000000000479c3 */ /* 0x000e700000002500 */
[----:B------:R-:W2:Y:S01]  /*0070*/  LDC.64 R2, c[0x0][0x398] ;  /* 0x0000e600ff027b82 */ /* 0x000ea20000000a00 */
[----:B0-----:R-:W-:-:S02]  /*0080*/  IMAD R4, R7, UR5, R4 ;  /* 0x0000000507047c24 */ /* 0x001fc4000f8e0204 */
[----:B-1----:R-:W-:-:S03]  /*0090*/  IMAD R0, R5, UR4, R0 ;  /* 0x0000000405007c24 */ /* 0x002fc6000f8e0200 */
[----:B------:R-:W-:Y:S02]  /*00a0*/  IADD3 R5, PT, PT, R4, 0x1, RZ ;  /* 0x0000000104057810 */ /* 0x000fe40007ffe0ff */
[----:B------:R-:W-:Y:S02]  /*00b0*/  IADD3 R0, PT, PT, R0, 0x1, RZ ;  /* 0x0000000100007810 */ /* 0x000fe40007ffe0ff */
[----:B--2---:R-:W-:Y:S02]  /*00c0*/  IADD3 R2, PT, PT, R2, -0x1, RZ ;  /* 0xffffffff02027810 */ /* 0x004fe40007ffe0ff */
[----:B------:R-:W-:Y:S02]  /*00d0*/  IADD3 R7, PT, PT, R3, -0x1, RZ ;  /* 0xffffffff03077810 */ /* 0x000fe40007ffe0ff */
[----:B------:R-:W-:-:S04]  /*00e0*/  ISETP.GE.AND P0, PT, R5, R2, PT ;  /* 0x000000020500720c */ /* 0x000fc80003f06270 */
[----:B------:R-:W-:-:S13]  /*00f0*/  ISETP.GE.OR P0, PT, R0, R7, P0 ;  /* 0x000000070000720c */ /* 0x000fda0000706670 */
[----:B------:R-:W-:Y:S05]  /*0100*/  @P0 EXIT ;  /* 0x000000000000094d */ /* 0x000fea0003800000 */
[----:B------:R-:W0:Y:S01]  /*0110*/  LDC.64 R8, c[0x0][0x380] ;  /* 0x0000e000ff087b82 */ /* 0x000e220000000a00 */
[----:B------:R-:W1:Y:S01]  /*0120*/  LDCU.64 UR4, c[0x0][0x358] ;  /* 0x00006b00ff0477ac */ /* 0x000e620008000a00 */
[-CC-:B------:R-:W-:Y:S02]  /*0130*/  IMAD R5, R5, R3.reuse, R0.reuse ;  /* 0x0000000305057224 */ /* 0x180fe400078e0200 */
[----:B------:R-:W-:Y:S01]  /*0140*/  IMAD R11, R4, R3, R0 ;  /* 0x00000003040b7224 */ /* 0x000fe200078e0200 */
[----:B------:R-:W2:Y:S01]  /*0150*/  LDCU.64 UR6, c[0x0][0x3a0] ;  /* 0x00007400ff0677ac */ /* 0x000ea20008000a00 */
[----:B------:R-:W3:Y:S01]  /*0160*/  LDCU UR8, c[0x0][0x3a8] ;  /* 0x00007500ff0877ac */ /* 0x000ee20008000800 */
[----:B0-----:R-:W-:-:S04]  /*0170*/  IMAD.WIDE R6, R5, 0x4, R8 ;  /* 0x0000000405067825 */ /* 0x001fc800078e0208 */
[----:B------:R-:W-:Y:S01]  /*0180*/  IMAD.WIDE R8, R11, 0x4, R8 ;  /* 0x000000040b087825 */ /* 0x000fe200078e0208 */
[----:B-1----:R-:W4:Y:S04]  /*0190*/  LDG.E R4, desc[UR4][R6.64+-0x4] ;  /* 0xfffffc0406047981 */ /* 0x002f28000c1e1900 */
[----:B------:R-:W4:Y:S01]  /*01a0*/  LDG.E R13, desc[UR4][R8.64] ;  /* 0x00000004080d7981 */ /* 0x000f22000c1e1900 */
[----:B------:R-:W-:Y:S02]  /*01b0*/  IMAD.WIDE R10, R3, 0x4, R6 ;  /* 0x00000004030a7825 */ /* 0x000fe400078e0206 */
[----:B------:R-:W0:Y:S01]  /*01c0*/  LDC.64 R2, c[0x0][0x388] ;  /* 0x0000e200ff027b82 */ /* 0x000e220000000a00 */
[----:B------:R-:W5:Y:S04]  /*01d0*/  LDG.E R15, desc[UR4][R6.64+0x4] ;  /* 0x00000404060f7981 */ /* 0x000f68000c1e1900 */
[----:B------:R-:W2:Y:S04]  /*01e0*/  LDG.E R12, desc[UR4][R8.64+-0x4] ;  /* 0xfffffc04080c7981 */ /* 0x000ea8000c1e1900 */
[----:B------:R-:W3:Y:S04]  /*01f0*/  LDG.E R17, desc[UR4][R10.64] ;  /* 0x000000040a117981 */ /* 0x000ee8000c1e1900 */
[----:B------:R-:W2:Y:S04]  /*0200*/  LDG.E R19, desc[UR4][R10.64+-0x4] ;  /* 0xfffffc040a137981 */ /* 0x000ea8000c1e1900 */
[----:B------:R-:W2:Y:S04]  /*0210*/  LDG.E R21, desc[UR4][R8.64+0x4] ;  /* 0x0000040408157981 */ /* 0x000ea8000c1e1900 */
[----:B------:R-:W2:Y:S04]  /*0220*/  LDG.E R0, desc[UR4][R6.64] ;  /* 0x0000000406007981 */ /* 0x000ea8000c1e1900 */
[----:B------:R-:W2:Y:S01]  /*0230*/  LDG.E R23, desc[UR4][R10.64+0x4] ;  /* 0x000004040a177981 */ /* 0x000ea2000c1e1900 */
[----:B0-----:R-:W-:-:S04]  /*0240*/  IMAD.WIDE R2, R5, 0x4, R2 ;  /* 0x0000000405027825 */ /* 0x001fc800078e0202 */
[----:B----4-:R-:W-:-:S04]  /*0250*/  FADD R4, R4, R13 ;  /* 0x0000000d04047221 */ /* 0x010fc80000000000 */
[----:B-----5:R-:W-:-:S04]  /*0260*/  FADD R4, R4, R15 ;  /* 0x0000000f04047221 */ /* 0x020fc80000000000 */
[----:B---3--:R-:W-:Y:S01]  /*0270*/  FADD R4, R4, R17 ;  /* 0x0000001104047221 */ /* 0x008fe20000000000 */
[----:B--2---:R-:W-:-:S03]  /*0280*/  FADD R12, R12, R19 ;  /* 0x000000130c0c7221 */ /* 0x004fc60000000000 */
[----:B------:R-:W-:Y:S01]  /*0290*/  FMUL R13, R4, UR7 ;  /* 0x00000007040d7c20 */ /* 0x000fe20008400000 */
[----:B------:R-:W-:-:S03]  /*02a0*/  FADD R12, R12, R21 ;  /* 0x000000150c0c7221 */ /* 0x000fc60000000000 */
[----:B------:R-:W-:Y:S01]  /*02b0*/  FFMA R0, R0, UR6, R13 ;  /* 0x0000000600007c23 */ /* 0x000fe2000800000d */
[----:B------:R-:W-:-:S04]  /*02c0*/  FADD R23, R12, R23 ;  /* 0x000000170c177221 */ /* 0x000fc80000000000 */
[----:B------:R-:W-:-:S05]  /*02d0*/  FFMA R23, R23, UR8, R0 ;  /* 0x0000000817177c23 */ /* 0x000fca0008000000 */
[----:B------:R-:W-:Y:S01]  /*02e0*/  STG.E desc[UR4][R2.64], R23 ;  /* 0x0000001702007986 */ /* 0x000fe2000c101904 */
[----:B------:R-:W-:Y:S05]  /*02f0*/  EXIT ;  /* 0x000000000000794d */ /* 0x000fea0003800000 */
.L_x_7:
        /* <DEDUP_REMOVED lines=16> */
.L_x_9:


//--------------------- .nv.shared._Z15reductionkernelPfi --------------------------
	.section	.nv.shared._Z15reductionkernelPfi,"aw",@nobits
	.sectionflags	@""
	.align	4
.nv.shared._Z15reductionkernelPfi:
	.zero		2048


//--------------------- .nv.shared.reserved.0     --------------------------
	.section	.nv.shared.reserved.0,"aw",@nobits
	.weak		__nv_reservedSMEM_offset_0_alias
	.size		__nv_reservedSMEM_offset_0_alias, 0, 64
	.other		__nv_reservedSMEM_offset_0_alias,@"STO_CUDA_RESERVED_SHARED STV_DEFAULT"
__nv_reservedSMEM_offset_0_alias:
	.zero		0
	.zero		64


//--------------------- .nv.constant0._Z15reductionkernelPfi --------------------------
	.section	.nv.constant0._Z15reductionkernelPfi,"a",@progbits
	.sectionflags	@""
	.align	4
.nv.constant0._Z15reductionkernelPfi:
	.zero		908


//--------------------- .nv.constant0._Z12jacobikernelPfS_S_iifff --------------------------
	.section	.nv.constant0._Z12jacobikernelPfS_S_iifff,"a",@progbits
	.sectionflags	@""
	.align	4
.nv.constant0._Z12jacobikernelPfS_S_iifff:
	.zero		940


//--------------------- SYMBOLS --------------------------

	.type		.nv.reservedSmem.offset0,@object
	.size		.nv.reservedSmem.offset0,0x4
	.type		.nv.reservedSmem.cap,@object
	.size		.nv.reservedSmem.cap,0x4
